//
// Generated by NVIDIA NVVM Compiler
//
// Compiler Build ID: CL-36424714
// Cuda compilation tools, release 13.0, V13.0.88
// Based on NVVM 20.0.0
//

.version 9.0
.target sm_100
.address_size 64

	// .globl	_Z15gpu_matrix_multPiS_S_i

.visible .entry _Z15gpu_matrix_multPiS_S_i(
	.param .u64 .ptr .align 1 _Z15gpu_matrix_multPiS_S_i_param_0,
	.param .u64 .ptr .align 1 _Z15gpu_matrix_multPiS_S_i_param_1,
	.param .u64 .ptr .align 1 _Z15gpu_matrix_multPiS_S_i_param_2,
	.param .u32 _Z15gpu_matrix_multPiS_S_i_param_3
)
{
	.reg .pred 	%p<10>;
	.reg .b32 	%r<107>;
	.reg .b64 	%rd<67>;

	ld.param.u64 	%rd14, [_Z15gpu_matrix_multPiS_S_i_param_0];
	ld.param.u64 	%rd15, [_Z15gpu_matrix_multPiS_S_i_param_1];
	ld.param.u32 	%r31, [_Z15gpu_matrix_multPiS_S_i_param_3];
	cvta.to.global.u64 	%rd1, %rd15;
	cvta.to.global.u64 	%rd2, %rd14;
	mov.u32 	%r32, %ctaid.y;
	mov.u32 	%r33, %ntid.y;
	mov.u32 	%r34, %tid.y;
	mad.lo.s32 	%r35, %r32, %r33, %r34;
	mov.u32 	%r36, %ctaid.x;
	mov.u32 	%r37, %ntid.x;
	mov.u32 	%r38, %tid.x;
	mad.lo.s32 	%r2, %r36, %r37, %r38;
	max.s32 	%r39, %r2, %r35;
	setp.ge.s32 	%p1, %r39, %r31;
	@%p1 bra 	$L__BB0_13;
	mul.lo.s32 	%r3, %r31, %r35;
	and.b32  	%r4, %r31, 7;
	setp.lt.u32 	%p2, %r31, 8;
	mov.b32 	%r101, 0;
	mov.u32 	%r106, %r101;
	@%p2 bra 	$L__BB0_4;
	and.b32  	%r101, %r31, 2147483640;
	neg.s32 	%r95, %r101;
	mul.wide.s32 	%rd16, %r31, 4;
	add.s64 	%rd3, %rd1, %rd16;
	shl.b32 	%r7, %r31, 3;
	mul.wide.s32 	%rd17, %r31, 8;
	add.s64 	%rd4, %rd1, %rd17;
	mul.wide.s32 	%rd18, %r31, 12;
	add.s64 	%rd5, %rd1, %rd18;
	mul.wide.s32 	%rd19, %r31, 16;
	add.s64 	%rd6, %rd1, %rd19;
	mul.wide.s32 	%rd20, %r31, 20;
	add.s64 	%rd7, %rd1, %rd20;
	mul.wide.s32 	%rd21, %r31, 24;
	add.s64 	%rd8, %rd1, %rd21;
	mul.wide.s32 	%rd22, %r31, 28;
	add.s64 	%rd9, %rd1, %rd22;
	mul.wide.u32 	%rd23, %r3, 4;
	add.s64 	%rd24, %rd23, %rd2;
	add.s64 	%rd66, %rd24, 16;
	mov.b32 	%r106, 0;
	mov.u32 	%r94, %r2;
$L__BB0_3:
	.pragma "nounroll";
	mul.wide.s32 	%rd25, %r94, 4;
	add.s64 	%rd26, %rd3, %rd25;
	add.s64 	%rd27, %rd4, %rd25;
	add.s64 	%rd28, %rd5, %rd25;
	add.s64 	%rd29, %rd6, %rd25;
	add.s64 	%rd30, %rd7, %rd25;
	add.s64 	%rd31, %rd8, %rd25;
	add.s64 	%rd32, %rd9, %rd25;
	add.s64 	%rd33, %rd1, %rd25;
	ld.global.u32 	%r43, [%rd66+-16];
	ld.global.u32 	%r44, [%rd33];
	mad.lo.s32 	%r45, %r44, %r43, %r106;
	ld.global.u32 	%r46, [%rd66+-12];
	ld.global.u32 	%r47, [%rd26];
	mad.lo.s32 	%r48, %r47, %r46, %r45;
	ld.global.u32 	%r49, [%rd66+-8];
	ld.global.u32 	%r50, [%rd27];
	mad.lo.s32 	%r51, %r50, %r49, %r48;
	ld.global.u32 	%r52, [%rd66+-4];
	ld.global.u32 	%r53, [%rd28];
	mad.lo.s32 	%r54, %r53, %r52, %r51;
	ld.global.u32 	%r55, [%rd66];
	ld.global.u32 	%r56, [%rd29];
	mad.lo.s32 	%r57, %r56, %r55, %r54;
	ld.global.u32 	%r58, [%rd66+4];
	ld.global.u32 	%r59, [%rd30];
	mad.lo.s32 	%r60, %r59, %r58, %r57;
	ld.global.u32 	%r61, [%rd66+8];
	ld.global.u32 	%r62, [%rd31];
	mad.lo.s32 	%r63, %r62, %r61, %r60;
	ld.global.u32 	%r64, [%rd66+12];
	ld.global.u32 	%r65, [%rd32];
	mad.lo.s32 	%r106, %r65, %r64, %r63;
	add.s32 	%r95, %r95, 8;
	add.s32 	%r94, %r94, %r7;
	add.s64 	%rd66, %rd66, 32;
	setp.ne.s32 	%p3, %r95, 0;
	@%p3 bra 	$L__BB0_3;
$L__BB0_4:
	setp.eq.s32 	%p4, %r4, 0;
	@%p4 bra 	$L__BB0_12;
	and.b32  	%r17, %r31, 3;
	setp.lt.u32 	%p5, %r4, 4;
	@%p5 bra 	$L__BB0_7;
	add.s32 	%r67, %r101, %r3;
	mul.wide.u32 	%rd34, %r67, 4;
	add.s64 	%rd35, %rd2, %rd34;
	ld.global.u32 	%r68, [%rd35];
	mad.lo.s32 	%r69, %r101, %r31, %r2;
	mul.wide.s32 	%rd36, %r69, 4;
	add.s64 	%rd37, %rd1, %rd36;
	ld.global.u32 	%r70, [%rd37];
	mad.lo.s32 	%r71, %r70, %r68, %r106;
	cvt.u64.u32 	%rd38, %r3;
	cvt.u64.u32 	%rd39, %r101;
	add.s64 	%rd40, %rd39, %rd38;
	shl.b64 	%rd41, %rd40, 2;
	add.s64 	%rd42, %rd2, %rd41;
	ld.global.u32 	%r72, [%rd42+4];
	mul.wide.s32 	%rd43, %r31, 4;
	add.s64 	%rd44, %rd37, %rd43;
	ld.global.u32 	%r73, [%rd44];
	mad.lo.s32 	%r74, %r73, %r72, %r71;
	ld.global.u32 	%r75, [%rd42+8];
	add.s64 	%rd45, %rd44, %rd43;
	ld.global.u32 	%r76, [%rd45];
	mad.lo.s32 	%r77, %r76, %r75, %r74;
	ld.global.u32 	%r78, [%rd42+12];
	add.s64 	%rd46, %rd45, %rd43;
	ld.global.u32 	%r79, [%rd46];
	mad.lo.s32 	%r106, %r79, %r78, %r77;
	add.s32 	%r101, %r101, 4;
$L__BB0_7:
	setp.eq.s32 	%p6, %r17, 0;
	@%p6 bra 	$L__BB0_12;
	setp.eq.s32 	%p7, %r17, 1;
	@%p7 bra 	$L__BB0_10;
	add.s32 	%r81, %r101, %r3;
	mul.wide.u32 	%rd47, %r81, 4;
	add.s64 	%rd48, %rd2, %rd47;
	ld.global.u32 	%r82, [%rd48];
	mad.lo.s32 	%r83, %r101, %r31, %r2;
	mul.wide.s32 	%rd49, %r83, 4;
	add.s64 	%rd50, %rd1, %rd49;
	ld.global.u32 	%r84, [%rd50];
	mad.lo.s32 	%r85, %r84, %r82, %r106;
	cvt.u64.u32 	%rd51, %r3;
	cvt.u64.u32 	%rd52, %r101;
	add.s64 	%rd53, %rd52, %rd51;
	shl.b64 	%rd54, %rd53, 2;
	add.s64 	%rd55, %rd2, %rd54;
	ld.global.u32 	%r86, [%rd55+4];
	mul.wide.s32 	%rd56, %r31, 4;
	add.s64 	%rd57, %rd50, %rd56;
	ld.global.u32 	%r87, [%rd57];
	mad.lo.s32 	%r106, %r87, %r86, %r85;
	add.s32 	%r101, %r101, 2;
$L__BB0_10:
	and.b32  	%r88, %r31, 1;
	setp.eq.b32 	%p8, %r88, 1;
	not.pred 	%p9, %p8;
	@%p9 bra 	$L__BB0_12;
	add.s32 	%r89, %r101, %r3;
	mul.wide.u32 	%rd58, %r89, 4;
	add.s64 	%rd59, %rd2, %rd58;
	ld.global.u32 	%r90, [%rd59];
	mad.lo.s32 	%r91, %r101, %r31, %r2;
	mul.wide.s32 	%rd60, %r91, 4;
	add.s64 	%rd61, %rd1, %rd60;
	ld.global.u32 	%r92, [%rd61];
	mad.lo.s32 	%r106, %r92, %r90, %r106;
$L__BB0_12:
	ld.param.u64 	%rd65, [_Z15gpu_matrix_multPiS_S_i_param_2];
	add.s32 	%r93, %r3, %r2;
	cvta.to.global.u64 	%rd62, %rd65;
	mul.wide.s32 	%rd63, %r93, 4;
	add.s64 	%rd64, %rd62, %rd63;
	st.global.u32 	[%rd64], %r106;
$L__BB0_13:
	ret;

}


// ===== COMPILED SASS (sm_100) =====

	.target	sm_100

	.elftype	@"ET_EXEC"


//--------------------- .note.nv.tkinfo           --------------------------
	.section	.note.nv.tkinfo,"",@"SHT_NOTE"
	.sectionflags	@"SHF_NOTE_NV_TKINFO"
	.tkinfo
        /*0018*/ 	.word	0x00000002
        /*0030*/ 	.string	""
        /*0030*/ 	.string	"ptxas"
        /*0030*/ 	.string	"Cuda compilation tools, release 13.0, V13.0.88"
        /*0030*/ 	.string	"Build cuda_13.0.r13.0/compiler.36424714_0"
        /*0030*/ 	.string	"-arch sm_100 -m 64 "



//--------------------- .note.nv.cuinfo           --------------------------
	.section	.note.nv.cuinfo,"",@"SHT_NOTE"
	.sectionflags	@"SHF_NOTE_NV_CUINFO"
        /*0018*/ 	.short	0x0002
        /*001a*/ 	.short	0x0064
        /*001c*/ 	.short	0x0082
	.zero		2


//--------------------- .nv.info                  --------------------------
	.section	.nv.info,"",@"SHT_CUDA_INFO"
	.align	4


	//----- nvinfo : EIATTR_REGCOUNT
	.align		4
        /*0000*/ 	.byte	0x04, 0x2f
        /*0002*/ 	.short	(.L_1 - .L_0)
	.align		4
.L_0:
        /*0004*/ 	.word	index@(_Z15gpu_matrix_multPiS_S_i)
        /*0008*/ 	.word	0x0000001e


	//----- nvinfo : EIATTR_FRAME_SIZE
	.align		4
.L_1:
        /*000c*/ 	.byte	0x04, 0x11
        /*000e*/ 	.short	(.L_3 - .L_2)
	.align		4
.L_2:
        /*0010*/ 	.word	index@(_Z15gpu_matrix_multPiS_S_i)
        /*0014*/ 	.word	0x00000000


	//----- nvinfo : EIATTR_MIN_STACK_SIZE
	.align		4
.L_3:
        /*0018*/ 	.byte	0x04, 0x12
        /*001a*/ 	.short	(.L_5 - .L_4)
	.align		4
.L_4:
        /*001c*/ 	.word	index@(_Z15gpu_matrix_multPiS_S_i)
        /*0020*/ 	.word	0x00000000
.L_5:


//--------------------- .nv.compat                --------------------------
	.section	.nv.compat,"",@"SHT_CUDA_COMPAT_INFO"
	.align	4
        /*0000*/ 	.byte	0x02, 0x09, 0x00, 0x00, 0x02, 0x02, 0x01, 0x00, 0x02, 0x05, 0x05, 0x00, 0x03, 0x07, 0x01, 0x01
        /*0010*/ 	.byte	0x02, 0x03, 0x00, 0x00, 0x02, 0x06, 0x01, 0x00, 0x04, 0x0b, 0x08, 0x00, 0x09, 0x00, 0x00, 0x00
        /*0020*/ 	.byte	0x00, 0x00, 0x00, 0x00


//--------------------- .nv.info._Z15gpu_matrix_multPiS_S_i --------------------------
	.section	.nv.info._Z15gpu_matrix_multPiS_S_i,"",@"SHT_CUDA_INFO"
	.sectionflags	@""
	.align	4


	//----- nvinfo : EIATTR_CUDA_API_VERSION
	.align		4
        /*0000*/ 	.byte	0x04, 0x37
        /*0002*/ 	.short	(.L_7 - .L_6)
.L_6:
        /*0004*/ 	.word	0x00000082


	//----- nvinfo : EIATTR_KPARAM_INFO
	.align		4
.L_7:
        /*0008*/ 	.byte	0x04, 0x17
        /*000a*/ 	.short	(.L_9 - .L_8)
.L_8:
        /*000c*/ 	.word	0x00000000
        /*0010*/ 	.short	0x0003
        /*0012*/ 	.short	0x0018
        /*0014*/ 	.byte	0x00, 0xf0, 0x11, 0x00


	//----- nvinfo : EIATTR_KPARAM_INFO
	.align		4
.L_9:
        /*0018*/ 	.byte	0x04, 0x17
        /*001a*/ 	.short	(.L_11 - .L_10)
.L_10:
        /*001c*/ 	.word	0x00000000
        /*0020*/ 	.short	0x0002
        /*0022*/ 	.short	0x0010
        /*0024*/ 	.byte	0x00, 0xf5, 0x21, 0x00


	//----- nvinfo : EIATTR_KPARAM_INFO
	.align		4
.L_11:
        /*0028*/ 	.byte	0x04, 0x17
        /*002a*/ 	.short	(.L_13 - .L_12)
.L_12:
        /*002c*/ 	.word	0x00000000
        /*0030*/ 	.short	0x0001
        /*0032*/ 	.short	0x0008
        /*0034*/ 	.byte	0x00, 0xf5, 0x21, 0x00


	//----- nvinfo : EIATTR_KPARAM_INFO
	.align		4
.L_13:
        /*0038*/ 	.byte	0x04, 0x17
        /*003a*/ 	.short	(.L_15 - .L_14)
.L_14:
        /*003c*/ 	.word	0x00000000
        /*0040*/ 	.short	0x0000
        /*0042*/ 	.short	0x0000
        /*0044*/ 	.byte	0x00, 0xf5, 0x21, 0x00


	//----- nvinfo : EIATTR_SPARSE_MMA_MASK
	.align		4
.L_15:
        /*0048*/ 	.byte	0x03, 0x50
        /*004a*/ 	.short	0x0000


	//----- nvinfo : EIATTR_MAXREG_COUNT
	.align		4
        /*004c*/ 	.byte	0x03, 0x1b
        /*004e*/ 	.short	0x00ff


	//----- nvinfo : EIATTR_MERCURY_ISA_VERSION
	.align		4
        /*0050*/ 	.byte	0x03, 0x5f
        /*0052*/ 	.short	0x0101


	//----- nvinfo : EIATTR_VRC_CTA_INIT_COUNT
	.align		4
        /*0054*/ 	.byte	0x02, 0x4a
	.zero		1
	.zero		1


	//----- nvinfo : EIATTR_EXIT_INSTR_OFFSETS
	.align		4
        /*0058*/ 	.byte	0x04, 0x1c
        /*005a*/ 	.short	(.L_17 - .L_16)


	//   ....[0]....
.L_16:
        /*005c*/ 	.word	0x000000c0


	//   ....[1]....
        /*0060*/ 	.word	0x00000a90


	//----- nvinfo : EIATTR_CBANK_PARAM_SIZE
	.align		4
.L_17:
        /*0064*/ 	.byte	0x03, 0x19
        /*0066*/ 	.short	0x001c


	//----- nvinfo : EIATTR_PARAM_CBANK
	.align		4
        /*0068*/ 	.byte	0x04, 0x0a
        /*006a*/ 	.short	(.L_19 - .L_18)
	.align		4
.L_18:
        /*006c*/ 	.word	index@(.nv.constant0._Z15gpu_matrix_multPiS_S_i)
        /*0070*/ 	.short	0x0380
        /*0072*/ 	.short	0x001c


	//----- nvinfo : EIATTR_SW_WAR
	.align		4
.L_19:
        /*0074*/ 	.byte	0x04, 0x36
        /*0076*/ 	.short	(.L_21 - .L_20)
.L_20:
        /*0078*/ 	.word	0x00000008
.L_21:


//--------------------- .nv.callgraph             --------------------------
	.section	.nv.callgraph,"",@"SHT_CUDA_CALLGRAPH"
	.align	4
	.sectionentsize	8
	.align		4
        /*0000*/ 	.word	0x00000000
	.align		4
        /*0004*/ 	.word	0xffffffff
	.align		4
        /*0008*/ 	.word	0x00000000
	.align		4
        /*000c*/ 	.word	0xfffffffe
	.align		4
        /*0010*/ 	.word	0x00000000
	.align		4
        /*0014*/ 	.word	0xfffffffd
	.align		4
        /*0018*/ 	.word	0x00000000
	.align		4
        /*001c*/ 	.word	0xfffffffc


//--------------------- .text._Z15gpu_matrix_multPiS_S_i --------------------------
	.section	.text._Z15gpu_matrix_multPiS_S_i,"ax",@progbits
	.align	128
        .global         _Z15gpu_matrix_multPiS_S_i
        .type           _Z15gpu_matrix_multPiS_S_i,@function
        .size           _Z15gpu_matrix_multPiS_S_i,(.L_x_5 - _Z15gpu_matrix_multPiS_S_i)
        .other          _Z15gpu_matrix_multPiS_S_i,@"STO_CUDA_ENTRY STV_DEFAULT"
_Z15gpu_matrix_multPiS_S_i:
.text._Z15gpu_matrix_multPiS_S_i:
[----:B------:R-:W-:Y:S01]  /*0000*/  LDC R1, c[0x0][0x37c] ;  /* 0x0000df00ff017b82 */ /* 0x000fe20000000800 */
[----:B------:R-:W0:Y:S07]  /*0010*/  S2R R0, SR_TID.Y ;  /* 0x0000000000007919 */ /* 0x000e2e0000002200 */
[----:B------:R-:W0:Y:S01]  /*0020*/  S2UR UR4, SR_CTAID.Y ;  /* 0x00000000000479c3 */ /* 0x000e220000002600 */
[----:B------:R-:W1:Y:S01]  /*0030*/  LDCU UR20, c[0x0][0x398] ;  /* 0x00007300ff1477ac */ /* 0x000e620008000800 */
[----:B------:R-:W2:Y:S06]  /*0040*/  S2R R3, SR_TID.X ;  /* 0x0000000000037919 */ /* 0x000eac0000002100 */
[----:B------:R-:W0:Y:S08]  /*0050*/  LDC R13, c[0x0][0x364] ;  /* 0x0000d900ff0d7b82 */ /* 0x000e300000000800 */
[----:B------:R-:W2:Y:S08]  /*0060*/  S2UR UR5, SR_CTAID.X ;  /* 0x00000000000579c3 */ /* 0x000eb00000002500 */
[----:B------:R-:W2:Y:S01]  /*0070*/  LDC R2, c[0x0][0x360] ;  /* 0x0000d800ff027b82 */ /* 0x000ea20000000800 */
[----:B0-----:R-:W-:-:S02]  /*0080*/  IMAD R13, R13, UR4, R0 ;  /* 0x000000040d0d7c24 */ /* 0x001fc4000f8e0200 */
[----:B--2---:R-:W-:-:S05]  /*0090*/  IMAD R0, R2, UR5, R3 ;  /* 0x0000000502007c24 */ /* 0x004fca000f8e0203 */
[----:B------:R-:W-:-:S04]  /*00a0*/  VIMNMX R2, PT, PT, R13, R0, !PT ;  /* 0x000000000d027248 */ /* 0x000fc80007fe0100 */
[----:B-1----:R-:W-:-:S13]  /*00b0*/  ISETP.GE.AND P0, PT, R2, UR20, PT ;  /* 0x0000001402007c0c */ /* 0x002fda000bf06270 */
[----:B------:R-:W-:Y:S05]  /*00c0*/  @P0 EXIT ;  /* 0x000000000000094d */ /* 0x000fea0003800000 */
[----:B------:R-:W-:Y:S01]  /*00d0*/  UISETP.GE.U32.AND UP0, UPT, UR20, 0x8, UPT ;  /* 0x000000081400788c */ /* 0x000fe2000bf06070 */
[----:B------:R-:W-:Y:S02]  /*00e0*/  HFMA2 R12, -RZ, RZ, 0, 0 ;  /* 0x00000000ff0c7431 */ /* 0x000fe400000001ff */
[----:B------:R-:W-:Y:S01]  /*00f0*/  IMAD R13, R13, UR20, RZ ;  /* 0x000000140d0d7c24 */ /* 0x000fe2000f8e02ff */
[----:B------:R-:W-:Y:S01]  /*0100*/  UMOV UR4, URZ ;  /* 0x000000ff00047c82 */ /* 0x000fe20008000000 */
[----:B------:R-:W0:Y:S04]  /*0110*/  LDCU.64 UR18, c[0x0][0x358] ;  /* 0x00006b00ff1277ac */ /* 0x000e280008000a00 */
[----:B------:R-:W-:Y:S05]  /*0120*/  BRA.U !UP0, `(.L_x_0) ;  /* 0x0000000508047547 */ /* 0x000fea000b800000 */
[----:B------:R-:W1:Y:S01]  /*0130*/  LDCU.128 UR24, c[0x0][0x380] ;  /* 0x00007000ff1877ac */ /* 0x000e620008000c00 */
[----:B------:R-:W-:Y:S02]  /*0140*/  MOV R12, RZ ;  /* 0x000000ff000c7202 */ /* 0x000fe40000000f00 */
[----:B------:R-:W-:Y:S01]  /*0150*/  MOV R14, R0 ;  /* 0x00000000000e7202 */ /* 0x000fe20000000f00 */
[----:B------:R-:W-:-:S04]  /*0160*/  ULOP3.LUT UR4, UR20, 0x7ffffff8, URZ, 0xc0, !UPT ;  /* 0x7ffffff814047892 */ /* 0x000fc8000f8ec0ff */
[----:B------:R-:W-:Y:S01]  /*0170*/  UIADD3 UR5, UPT, UPT, -UR4, URZ, URZ ;  /* 0x000000ff04057290 */ /* 0x000fe2000fffe1ff */
[----:B-1----:R-:W-:Y:S01]  /*0180*/  MOV R2, UR24 ;  /* 0x0000001800027c02 */ /* 0x002fe20008000f00 */
[----:B------:R-:W-:Y:S01]  /*0190*/  UIMAD.WIDE UR6, UR20, 0x8, UR26 ;  /* 0x00000008140678a5 */ /* 0x000fe2000f8e021a */
[----:B------:R-:W-:Y:S01]  /*01a0*/  MOV R3, UR25 ;  /* 0x0000001900037c02 */ /* 0x000fe20008000f00 */
[----:B------:R-:W-:Y:S02]  /*01b0*/  UIMAD.WIDE UR8, UR20, 0xc, UR26 ;  /* 0x0000000c140878a5 */ /* 0x000fe4000f8e021a */
[----:B------:R-:W-:Y:S01]  /*01c0*/  UIMAD.WIDE UR10, UR20, 0x10, UR26 ;  /* 0x00000010140a78a5 */ /* 0x000fe2000f8e021a */
[----:B------:R-:W-:Y:S01]  /*01d0*/  IMAD.WIDE.U32 R2, R13, 0x4, R2 ;  /* 0x000000040d027825 */ /* 0x000fe200078e0002 */
[----:B------:R-:W-:Y:S02]  /*01e0*/  UIMAD.WIDE UR12, UR20, 0x14, UR26 ;  /* 0x00000014140c78a5 */ /* 0x000fe4000f8e021a */
[----:B------:R-:W-:Y:S01]  /*01f0*/  UIMAD.WIDE UR14, UR20, 0x18, UR26 ;  /* 0x00000018140e78a5 */ /* 0x000fe2000f8e021a */
[----:B------:R-:W-:Y:S01]  /*0200*/  IADD3 R2, P0, PT, R2, 0x10, RZ ;  /* 0x0000001002027810 */ /* 0x000fe20007f1e0ff */
[----:B------:R-:W-:-:S03]  /*0210*/  UIMAD.WIDE UR16, UR20, 0x1c, UR26 ;  /* 0x0000001c141078a5 */ /* 0x000fc6000f8e021a */
[----:B------:R-:W-:-:S09]  /*0220*/  IADD3.X R3, PT, PT, RZ, R3, RZ, P0, !PT ;  /* 0x00000003ff037210 */ /* 0x000fd200007fe4ff */
.L_x_1:
[----:B------:R-:W-:Y:S01]  /*0230*/  UIMAD.WIDE UR22, UR20, 0x4, UR26 ;  /* 0x00000004141678a5 */ /* 0x000fe2000f8e021a */
[----:B------:R-:W-:Y:S02]  /*0240*/  IMAD.MOV.U32 R23, RZ, RZ, 0x4 ;  /* 0x00000004ff177424 */ /* 0x000fe400078e00ff */
[----:B------:R-:W-:Y:S01]  /*0250*/  HFMA2 R11, -RZ, RZ, 0, 2.384185791015625e-07 ;  /* 0x00000004ff0b7431 */ /* 0x000fe200000001ff */
[----:B------:R-:W-:Y:S01]  /*0260*/  MOV R25, 0x4 ;  /* 0x0000000400197802 */ /* 0x000fe20000000f00 */
[----:B0-----:R-:W2:Y:S01]  /*0270*/  LDG.E R21, desc[UR18][R2.64+-0x10] ;  /* 0xfffff01202157981 */ /* 0x001ea2000c1e1900 */
[C---:B------:R-:W-:Y:S01]  /*0280*/  IMAD.WIDE R22, R14.reuse, R23, UR26 ;  /* 0x0000001a0e167e25 */ /* 0x040fe2000f8e0217 */
[----:B------:R-:W-:Y:S02]  /*0290*/  MOV R8, UR22 ;  /* 0x0000001600087c02 */ /* 0x000fe40008000f00 */
[----:B------:R-:W-:Y:S01]  /*02a0*/  MOV R9, UR23 ;  /* 0x0000001700097c02 */ /* 0x000fe20008000f00 */
[----:B------:R-:W3:Y:S02]  /*02b0*/  LDG.E R19, desc[UR18][R2.64+-0xc] ;  /* 0xfffff41202137981 */ /* 0x000ee4000c1e1900 */
[----:B------:R-:W-:-:S02]  /*02c0*/  IMAD.WIDE R8, R14, 0x4, R8 ;  /* 0x000000040e087825 */ /* 0x000fc400078e0208 */
[----:B------:R-:W2:Y:S01]  /*02d0*/  LDG.E R22, desc[UR18][R22.64] ;  /* 0x0000001216167981 */ /* 0x000ea2000c1e1900 */
[----:B------:R-:W-:Y:S01]  /*02e0*/  MOV R5, 0x4 ;  /* 0x0000000400057802 */ /* 0x000fe20000000f00 */
[C---:B------:R-:W-:Y:S02]  /*02f0*/  IMAD.WIDE R24, R14.reuse, R25, UR6 ;  /* 0x000000060e187e25 */ /* 0x040fe4000f8e0219 */
[----:B------:R0:W3:Y:S02]  /*0300*/  LDG.E R20, desc[UR18][R8.64] ;  /* 0x0000001208147981 */ /* 0x0000e4000c1e1900 */
[----:B------:R-:W-:Y:S02]  /*0310*/  IMAD.WIDE R10, R14, R11, UR8 ;  /* 0x000000080e0a7e25 */ /* 0x000fe4000f8e020b */
[----:B------:R-:W4:Y:S04]  /*0320*/  LDG.E R18, desc[UR18][R24.64] ;  /* 0x0000001218127981 */ /* 0x000f28000c1e1900 */
[----:B------:R-:W4:Y:S01]  /*0330*/  LDG.E R17, desc[UR18][R2.64+-0x8] ;  /* 0xfffff81202117981 */ /* 0x000f22000c1e1900 */
[----:B0-----:R-:W-:-:S02]  /*0340*/  HFMA2 R9, -RZ, RZ, 0, 2.384185791015625e-07 ;  /* 0x00000004ff097431 */ /* 0x001fc400000001ff */
[----:B------:R-:W-:Y:S01]  /*0350*/  IMAD.MOV.U32 R7, RZ, RZ, 0x4 ;  /* 0x00000004ff077424 */ /* 0x000fe200078e00ff */
[----:B------:R0:W5:Y:S01]  /*0360*/  LDG.E R16, desc[UR18][R10.64] ;  /* 0x000000120a107981 */ /* 0x000162000c1e1900 */
[----:B------:R-:W-:-:S03]  /*0370*/  IMAD.WIDE R4, R14, R5, UR10 ;  /* 0x0000000a0e047e25 */ /* 0x000fc6000f8e0205 */
[----:B------:R-:W5:Y:S01]  /*0380*/  LDG.E R15, desc[UR18][R2.64+-0x4] ;  /* 0xfffffc12020f7981 */ /* 0x000f62000c1e1900 */
[C---:B------:R-:W-:Y:S01]  /*0390*/  IMAD.WIDE R6, R14.reuse, R7, UR12 ;  /* 0x0000000c0e067e25 */ /* 0x040fe2000f8e0207 */
[----:B------:R-:W-:Y:S02]  /*03a0*/  MOV R27, 0x4 ;  /* 0x00000004001b7802 */ /* 0x000fe40000000f00 */
[----:B------:R1:W5:Y:S01]  /*03b0*/  LDG.E R4, desc[UR18][R4.64] ;  /* 0x0000001204047981 */ /* 0x000362000c1e1900 */
[----:B------:R-:W-:-:S03]  /*03c0*/  IMAD.WIDE R8, R14, R9, UR14 ;  /* 0x0000000e0e087e25 */ /* 0x000fc6000f8e0209 */
[----:B------:R-:W5:Y:S01]  /*03d0*/  LDG.E R23, desc[UR18][R2.64] ;  /* 0x0000001202177981 */ /* 0x000f62000c1e1900 */
[----:B0-----:R-:W-:-:S03]  /*03e0*/  IMAD.WIDE R10, R14, R27, UR16 ;  /* 0x000000100e0a7e25 */ /* 0x001fc6000f8e021b */
[----:B------:R-:W5:Y:S04]  /*03f0*/  LDG.E R7, desc[UR18][R6.64] ;  /* 0x0000001206077981 */ /* 0x000f68000c1e1900 */
[----:B------:R-:W5:Y:S04]  /*0400*/  LDG.E R24, desc[UR18][R2.64+0x4] ;  /* 0x0000041202187981 */ /* 0x000f68000c1e1900 */
[----:B------:R-:W5:Y:S04]  /*0410*/  LDG.E R8, desc[UR18][R8.64] ;  /* 0x0000001208087981 */ /* 0x000f68000c1e1900 */
[----:B------:R-:W5:Y:S04]  /*0420*/  LDG.E R25, desc[UR18][R2.64+0x8] ;  /* 0x0000081202197981 */ /* 0x000f68000c1e1900 */
[----:B------:R-:W5:Y:S04]  /*0430*/  LDG.E R10, desc[UR18][R10.64] ;  /* 0x000000120a0a7981 */ /* 0x000f68000c1e1900 */
[----:B------:R0:W5:Y:S01]  /*0440*/  LDG.E R27, desc[UR18][R2.64+0xc] ;  /* 0x00000c12021b7981 */ /* 0x000162000c1e1900 */
[----:B------:R-:W-:-:S04]  /*0450*/  UIADD3 UR5, UPT, UPT, UR5, 0x8, URZ ;  /* 0x0000000805057890 */ /* 0x000fc8000fffe0ff */
[----:B------:R-:W-:Y:S01]  /*0460*/  UISETP.NE.AND UP0, UPT, UR5, URZ, UPT ;  /* 0x000000ff0500728c */ /* 0x000fe2000bf05270 */
[----:B-1----:R-:W-:Y:S02]  /*0470*/  MOV R5, UR20 ;  /* 0x0000001400057c02 */ /* 0x002fe40008000f00 */
[----:B0-----:R-:W-:Y:S02]  /*0480*/  IADD3 R2, P0, PT, R2, 0x20, RZ ;  /* 0x0000002002027810 */ /* 0x001fe40007f1e0ff */
[----:B------:R-:W-:Y:S02]  /*0490*/  LEA R14, R5, R14, 0x3 ;  /* 0x0000000e050e7211 */ /* 0x000fe400078e18ff */
[----:B------:R-:W-:Y:S01]  /*04a0*/  IADD3.X R3, PT, PT, RZ, R3, RZ, P0, !PT ;  /* 0x00000003ff037210 */ /* 0x000fe200007fe4ff */
[----:B--2---:R-:W-:-:S04]  /*04b0*/  IMAD R21, R21, R22, R12 ;  /* 0x0000001615157224 */ /* 0x004fc800078e020c */
[----:B---3--:R-:W-:-:S04]  /*04c0*/  IMAD R19, R19, R20, R21 ;  /* 0x0000001413137224 */ /* 0x008fc800078e0215 */
[----:B----4-:R-:W-:-:S04]  /*04d0*/  IMAD R17, R17, R18, R19 ;  /* 0x0000001211117224 */ /* 0x010fc800078e0213 */
[----:B-----5:R-:W-:-:S04]  /*04e0*/  IMAD R15, R15, R16, R17 ;  /* 0x000000100f0f7224 */ /* 0x020fc800078e0211 */
[----:B------:R-:W-:-:S04]  /*04f0*/  IMAD R4, R23, R4, R15 ;  /* 0x0000000417047224 */ /* 0x000fc800078e020f */
[----:B------:R-:W-:-:S04]  /*0500*/  IMAD R4, R24, R7, R4 ;  /* 0x0000000718047224 */ /* 0x000fc800078e0204 */
[----:B------:R-:W-:-:S04]  /*0510*/  IMAD R4, R25, R8, R4 ;  /* 0x0000000819047224 */ /* 0x000fc800078e0204 */
[----:B------:R-:W-:Y:S01]  /*0520*/  IMAD R12, R27, R10, R4 ;  /* 0x0000000a1b0c7224 */ /* 0x000fe200078e0204 */
[----:B------:R-:W-:Y:S06]  /*0530*/  BRA.U UP0, `(.L_x_1) ;  /* 0xfffffffd003c7547 */ /* 0x000fec000b83ffff */
.L_x_0:
[----:B------:R-:W-:-:S04]  /*0540*/  ULOP3.LUT UR6, UR20, 0x7, URZ, 0xc0, !UPT ;  /* 0x0000000714067892 */ /* 0x000fc8000f8ec0ff */
[----:B------:R-:W-:-:S09]  /*0550*/  UISETP.NE.AND UP0, UPT, UR6, URZ, UPT ;  /* 0x000000ff0600728c */ /* 0x000fd2000bf05270 */
[----:B------:R-:W-:Y:S05]  /*0560*/  BRA.U !UP0, `(.L_x_2) ;  /* 0x0000000508387547 */ /* 0x000fea000b800000 */
[----:B------:R-:W-:Y:S02]  /*0570*/  UISETP.GE.U32.AND UP0, UPT, UR6, 0x4, UPT ;  /* 0x000000040600788c */ /* 0x000fe4000bf06070 */
[----:B------:R-:W-:-:S04]  /*0580*/  ULOP3.LUT UR5, UR20, 0x3, URZ, 0xc0, !UPT ;  /* 0x0000000314057892 */ /* 0x000fc8000f8ec0ff */
[----:B------:R-:W-:-:S03]  /*0590*/  UISETP.NE.AND UP1, UPT, UR5, URZ, UPT ;  /* 0x000000ff0500728c */ /* 0x000fc6000bf25270 */
[----:B------:R-:W-:Y:S08]  /*05a0*/  BRA.U !UP0, `(.L_x_3) ;  /* 0x00000001087c7547 */ /* 0x000ff0000b800000 */
[----:B------:R-:W1:Y:S01]  /*05b0*/  LDC.64 R6, c[0x0][0x388] ;  /* 0x0000e200ff067b82 */ /* 0x000e620000000a00 */
[----:B------:R-:W2:Y:S01]  /*05c0*/  LDCU.64 UR6, c[0x0][0x380] ;  /* 0x00007000ff0677ac */ /* 0x000ea20008000a00 */
[----:B------:R-:W-:Y:S01]  /*05d0*/  IMAD.U32 R9, RZ, RZ, UR4 ;  /* 0x00000004ff097e24 */ /* 0x000fe2000f8e00ff */
[C---:B------:R-:W-:Y:S02]  /*05e0*/  IADD3 R3, PT, PT, R13.reuse, UR4, RZ ;  /* 0x000000040d037c10 */ /* 0x040fe4000fffe0ff */
[----:B------:R-:W-:Y:S01]  /*05f0*/  IADD3 R10, P0, PT, R13, UR4, RZ ;  /* 0x000000040d0a7c10 */ /* 0x000fe2000ff1e0ff */
[----:B------:R-:W-:Y:S01]  /*0600*/  IMAD R9, R9, UR20, R0 ;  /* 0x0000001409097c24 */ /* 0x000fe2000f8e0200 */
[----:B------:R-:W-:Y:S01]  /*0610*/  MOV R11, UR20 ;  /* 0x00000014000b7c02 */ /* 0x000fe20008000f00 */
[----:B------:R-:W3:Y:S01]  /*0620*/  LDC.64 R4, c[0x0][0x380] ;  /* 0x0000e000ff047b82 */ /* 0x000ee20000000a00 */
[----:B------:R-:W-:Y:S01]  /*0630*/  MOV R15, UR20 ;  /* 0x00000014000f7c02 */ /* 0x000fe20008000f00 */
[----:B-1----:R-:W-:Y:S01]  /*0640*/  IMAD.WIDE R6, R9, 0x4, R6 ;  /* 0x0000000409067825 */ /* 0x002fe200078e0206 */
[----:B------:R-:W-:-:S05]  /*0650*/  MOV R9, UR20 ;  /* 0x0000001400097c02 */ /* 0x000fca0008000f00 */
[----:B------:R-:W-:Y:S02]  /*0660*/  IMAD.WIDE R8, R9, 0x4, R6 ;  /* 0x0000000409087825 */ /* 0x000fe400078e0206 */
[----:B0-----:R-:W4:Y:S02]  /*0670*/  LDG.E R6, desc[UR18][R6.64] ;  /* 0x0000001206067981 */ /* 0x001f24000c1e1900 */
[----:B---3--:R-:W-:Y:S01]  /*0680*/  IMAD.WIDE.U32 R4, R3, 0x4, R4 ;  /* 0x0000000403047825 */ /* 0x008fe200078e0004 */
[----:B------:R-:W-:Y:S01]  /*0690*/  IADD3.X R3, PT, PT, RZ, RZ, RZ, P0, !PT ;  /* 0x000000ffff037210 */ /* 0x000fe200007fe4ff */
[----:B------:R-:W3:Y:S01]  /*06a0*/  LDG.E R17, desc[UR18][R8.64] ;  /* 0x0000001208117981 */ /* 0x000ee2000c1e1900 */
[----:B--2---:R-:W-:-:S03]  /*06b0*/  LEA R2, P0, R10, UR6, 0x2 ;  /* 0x000000060a027c11 */ /* 0x004fc6000f8010ff */
[----:B------:R-:W4:Y:S01]  /*06c0*/  LDG.E R5, desc[UR18][R4.64] ;  /* 0x0000001204057981 */ /* 0x000f22000c1e1900 */
[----:B------:R-:W-:Y:S01]  /*06d0*/  LEA.HI.X R3, R10, UR7, R3, 0x2, P0 ;  /* 0x000000070a037c11 */ /* 0x000fe200080f1403 */
[----:B------:R-:W-:-:S04]  /*06e0*/  IMAD.WIDE R10, R11, 0x4, R8 ;  /* 0x000000040b0a7825 */ /* 0x000fc800078e0208 */
[----:B------:R-:W3:Y:S01]  /*06f0*/  LDG.E R16, desc[UR18][R2.64+0x4] ;  /* 0x0000041202107981 */ /* 0x000ee2000c1e1900 */
[----:B------:R-:W-:-:S03]  /*0700*/  IMAD.WIDE R14, R15, 0x4, R10 ;  /* 0x000000040f0e7825 */ /* 0x000fc600078e020a */
[----:B------:R-:W2:Y:S04]  /*0710*/  LDG.E R19, desc[UR18][R10.64] ;  /* 0x000000120a137981 */ /* 0x000ea8000c1e1900 */
[----:B------:R-:W2:Y:S04]  /*0720*/  LDG.E R18, desc[UR18][R2.64+0x8] ;  /* 0x0000081202127981 */ /* 0x000ea8000c1e1900 */
[----:B------:R-:W5:Y:S04]  /*0730*/  LDG.E R20, desc[UR18][R2.64+0xc] ;  /* 0x00000c1202147981 */ /* 0x000f68000c1e1900 */
[----:B------:R-:W5:Y:S01]  /*0740*/  LDG.E R14, desc[UR18][R14.64] ;  /* 0x000000120e0e7981 */ /* 0x000f62000c1e1900 */
[----:B------:R-:W-:Y:S01]  /*0750*/  UIADD3 UR4, UPT, UPT, UR4, 0x4, URZ ;  /* 0x0000000404047890 */ /* 0x000fe2000fffe0ff */
[----:B----4-:R-:W-:-:S04]  /*0760*/  IMAD R5, R5, R6, R12 ;  /* 0x0000000605057224 */ /* 0x010fc800078e020c */
[----:B---3--:R-:W-:-:S04]  /*0770*/  IMAD R5, R16, R17, R5 ;  /* 0x0000001110057224 */ /* 0x008fc800078e0205 */
[----:B--2---:R-:W-:-:S04]  /*0780*/  IMAD R5, R18, R19, R5 ;  /* 0x0000001312057224 */ /* 0x004fc800078e0205 */
[----:B-----5:R-:W-:-:S07]  /*0790*/  IMAD R12, R20, R14, R5 ;  /* 0x0000000e140c7224 */ /* 0x020fce00078e0205 */
.L_x_3:
[----:B------:R-:W-:Y:S05]  /*07a0*/  BRA.U !UP1, `(.L_x_2) ;  /* 0x0000000109a87547 */ /* 0x000fea000b800000 */
[----:B------:R-:W-:Y:S01]  /*07b0*/  UISETP.NE.AND UP0, UPT, UR5, 0x1, UPT ;  /* 0x000000010500788c */ /* 0x000fe2000bf05270 */
[----:B------:R-:W-:Y:S01]  /*07c0*/  MOV R7, UR4 ;  /* 0x0000000400077c02 */ /* 0x000fe20008000f00 */
[----:B------:R-:W-:Y:S02]  /*07d0*/  ULOP3.LUT UR5, UR20, 0x1, URZ, 0xc0, !UPT ;  /* 0x0000000114057892 */ /* 0x000fe4000f8ec0ff */
[----:B------:R-:W-:Y:S02]  /*07e0*/  MOV R15, UR20 ;  /* 0x00000014000f7c02 */ /* 0x000fe40008000f00 */
[----:B------:R-:W-:Y:S01]  /*07f0*/  UISETP.NE.U32.AND UP1, UPT, UR5, 0x1, UPT ;  /* 0x000000010500788c */ /* 0x000fe2000bf25070 */
[----:B------:R-:W-:-:S04]  /*0800*/  PLOP3.LUT P1, PT, PT, PT, UP0, 0x80, 0x8 ;  /* 0x000000000008781c */ /* 0x000fc80003f2f008 */
[----:B------:R-:W1:Y:S01]  /*0810*/  @UP0 LDCU.128 UR8, c[0x0][0x380] ;  /* 0x00007000ff0807ac */ /* 0x000e620008000c00 */
[----:B------:R-:W-:Y:S01]  /*0820*/  PLOP3.LUT P0, PT, PT, PT, UP1, 0x80, 0x8 ;  /* 0x000000000008781c */ /* 0x000fe20003f0f018 */
[----:B------:R-:W2:Y:S04]  /*0830*/  @UP0 LDCU.64 UR6, c[0x0][0x380] ;  /* 0x00007000ff0607ac */ /* 0x000ea80008000a00 */
[----:B------:R-:W3:Y:S03]  /*0840*/  @!UP1 LDCU.128 UR12, c[0x0][0x380] ;  /* 0x00007000ff0c97ac */ /* 0x000ee60008000c00 */
[C---:B------:R-:W-:Y:S02]  /*0850*/  @P1 IADD3 R3, PT, PT, R13.reuse, UR4, RZ ;  /* 0x000000040d031c10 */ /* 0x040fe4000fffe0ff */
[----:B------:R-:W-:Y:S01]  /*0860*/  @P1 IADD3 R6, P2, PT, R13, UR4, RZ ;  /* 0x000000040d061c10 */ /* 0x000fe2000ff5e0ff */
[----:B------:R-:W-:Y:S01]  /*0870*/  @UP0 UIADD3 UR4, UPT, UPT, UR4, 0x2, URZ ;  /* 0x0000000204040890 */ /* 0x000fe2000fffe0ff */
[----:B-1----:R-:W-:Y:S01]  /*0880*/  MOV R11, UR9 ;  /* 0x00000009000b7c02 */ /* 0x002fe20008000f00 */
[----:B------:R-:W-:Y:S01]  /*0890*/  IMAD.U32 R10, RZ, RZ, UR8 ;  /* 0x00000008ff0a7e24 */ /* 0x000fe2000f8e00ff */
[----:B------:R-:W-:-:S02]  /*08a0*/  MOV R4, UR10 ;  /* 0x0000000a00047c02 */ /* 0x000fc40008000f00 */
[----:B------:R-:W-:Y:S01]  /*08b0*/  MOV R5, UR11 ;  /* 0x0000000b00057c02 */ /* 0x000fe20008000f00 */
[----:B------:R-:W-:-:S04]  /*08c0*/  @P1 IMAD.WIDE.U32 R10, R3, 0x4, R10 ;  /* 0x00000004030a1825 */ /* 0x000fc800078e000a */
[----:B------:R-:W-:Y:S01]  /*08d0*/  @P1 IMAD R3, R7, UR20, R0 ;  /* 0x0000001407031c24 */ /* 0x000fe2000f8e0200 */
[----:B------:R-:W-:Y:S01]  /*08e0*/  @P1 IADD3.X R7, PT, PT, RZ, RZ, RZ, P2, !PT ;  /* 0x000000ffff071210 */ /* 0x000fe200017fe4ff */
[----:B------:R-:W-:Y:S01]  /*08f0*/  IMAD.U32 R19, RZ, RZ, UR4 ;  /* 0x00000004ff137e24 */ /* 0x000fe2000f8e00ff */
[C---:B--2---:R-:W-:Y:S01]  /*0900*/  @P1 LEA R2, P2, R6.reuse, UR6, 0x2 ;  /* 0x0000000606021c11 */ /* 0x044fe2000f8410ff */
[----:B------:R-:W-:Y:S01]  /*0910*/  @P1 IMAD.WIDE R4, R3, 0x4, R4 ;  /* 0x0000000403041825 */ /* 0x000fe200078e0204 */
[----:B------:R-:W-:Y:S01]  /*0920*/  @!P0 IADD3 R17, PT, PT, R13, UR4, RZ ;  /* 0x000000040d118c10 */ /* 0x000fe2000fffe0ff */
[----:B0-----:R-:W2:Y:S01]  /*0930*/  @P1 LDG.E R11, desc[UR18][R10.64] ;  /* 0x000000120a0b1981 */ /* 0x001ea2000c1e1900 */
[----:B------:R-:W-:Y:S01]  /*0940*/  @P1 LEA.HI.X R3, R6, UR7, R7, 0x2, P2 ;  /* 0x0000000706031c11 */ /* 0x000fe200090f1407 */
[----:B------:R-:W-:Y:S01]  /*0950*/  @!P0 IMAD R19, R19, UR20, R0 ;  /* 0x0000001413138c24 */ /* 0x000fe2000f8e0200 */
[----:B---3--:R-:W-:Y:S01]  /*0960*/  MOV R6, UR12 ;  /* 0x0000000c00067c02 */ /* 0x008fe20008000f00 */
[----:B------:R-:W-:Y:S01]  /*0970*/  @P1 IMAD.WIDE R14, R15, 0x4, R4 ;  /* 0x000000040f0e1825 */ /* 0x000fe200078e0204 */
[----:B------:R-:W-:Y:S01]  /*0980*/  MOV R7, UR13 ;  /* 0x0000000d00077c02 */ /* 0x000fe20008000f00 */
[----:B------:R-:W2:Y:S01]  /*0990*/  @P1 LDG.E R4, desc[UR18][R4.64] ;  /* 0x0000001204041981 */ /* 0x000ea2000c1e1900 */
[----:B------:R-:W-:-:S02]  /*09a0*/  MOV R8, UR14 ;  /* 0x0000000e00087c02 */ /* 0x000fc40008000f00 */
[----:B------:R-:W-:Y:S01]  /*09b0*/  MOV R9, UR15 ;  /* 0x0000000f00097c02 */ /* 0x000fe20008000f00 */
[----:B------:R-:W-:Y:S01]  /*09c0*/  @!P0 IMAD.WIDE.U32 R6, R17, 0x4, R6 ;  /* 0x0000000411068825 */ /* 0x000fe200078e0006 */
[----:B------:R-:W3:Y:S03]  /*09d0*/  @P1 LDG.E R14, desc[UR18][R14.64] ;  /* 0x000000120e0e1981 */ /* 0x000ee6000c1e1900 */
[----:B------:R-:W-:Y:S01]  /*09e0*/  @!P0 IMAD.WIDE R8, R19, 0x4, R8 ;  /* 0x0000000413088825 */ /* 0x000fe200078e0208 */
[----:B------:R-:W3:Y:S04]  /*09f0*/  @P1 LDG.E R2, desc[UR18][R2.64+0x4] ;  /* 0x0000041202021981 */ /* 0x000ee8000c1e1900 */
[----:B------:R-:W4:Y:S04]  /*0a00*/  @!P0 LDG.E R7, desc[UR18][R6.64] ;  /* 0x0000001206078981 */ /* 0x000f28000c1e1900 */
[----:B------:R-:W4:Y:S01]  /*0a10*/  @!P0 LDG.E R8, desc[UR18][R8.64] ;  /* 0x0000001208088981 */ /* 0x000f22000c1e1900 */
[----:B--2---:R-:W-:-:S04]  /*0a20*/  @P1 IMAD R11, R11, R4, R12 ;  /* 0x000000040b0b1224 */ /* 0x004fc800078e020c */
[----:B---3--:R-:W-:-:S04]  /*0a30*/  @P1 IMAD R12, R2, R14, R11 ;  /* 0x0000000e020c1224 */ /* 0x008fc800078e020b */
[----:B----4-:R-:W-:-:S07]  /*0a40*/  @!P0 IMAD R12, R7, R8, R12 ;  /* 0x00000008070c8224 */ /* 0x010fce00078e020c */
.L_x_2:
[----:B------:R-:W1:Y:S01]  /*0a50*/  LDC.64 R2, c[0x0][0x390] ;  /* 0x0000e400ff027b82 */ /* 0x000e620000000a00 */
[----:B------:R-:W-:-:S05]  /*0a60*/  IADD3 R13, PT, PT, R0, R13, RZ ;  /* 0x0000000d000d7210 */ /* 0x000fca0007ffe0ff */
[----:B-1----:R-:W-:-:S05]  /*0a70*/  IMAD.WIDE R2, R13, 0x4, R2 ;  /* 0x000000040d027825 */ /* 0x002fca00078e0202 */
[----:B0-----:R-:W-:Y:S01]  /*0a80*/  STG.E desc[UR18][R2.64], R12 ;  /* 0x0000000c02007986 */ /* 0x001fe2000c101912 */
[----:B------:R-:W-:Y:S05]  /*0a90*/  EXIT ;  /* 0x000000000000794d */ /* 0x000fea0003800000 */
.L_x_4:
[----:B------:R-:W-:-:S00]  /*0aa0*/  BRA `(.L_x_4) ;  /* 0xfffffffc00fc7947 */ /* 0x000fc0000383ffff */
[----:B------:R-:W-:-:S00]  /*0ab0*/  NOP ;  /* 0x0000000000007918 */ /* 0x000fc00000000000 */
        /* <DEDUP_REMOVED lines=12> */
.L_x_5:


//--------------------- .nv.shared.reserved.0     --------------------------
	.section	.nv.shared.reserved.0,"aw",@nobits
	.weak		__nv_reservedSMEM_offset_0_alias
	.size		__nv_reservedSMEM_offset_0_alias, 0, 64
	.other		__nv_reservedSMEM_offset_0_alias,@"STO_CUDA_RESERVED_SHARED STV_DEFAULT"
__nv_reservedSMEM_offset_0_alias:
	.zero		0
	.zero		64


//--------------------- .nv.constant0._Z15gpu_matrix_multPiS_S_i --------------------------
	.section	.nv.constant0._Z15gpu_matrix_multPiS_S_i,"a",@progbits
	.sectionflags	@""
	.align	4
.nv.constant0._Z15gpu_matrix_multPiS_S_i:
	.zero		924


//--------------------- SYMBOLS --------------------------

	.type		.nv.reservedSmem.offset0,@object
	.size		.nv.reservedSmem.offset0,0x4
